//
// Generated by NVIDIA NVVM Compiler
//
// Compiler Build ID: CL-36424714
// Cuda compilation tools, release 13.0, V13.0.88
// Based on NVVM 20.0.0
//

.version 9.0
.target sm_100
.address_size 64

	// .globl	_Z10vector_addPfS_S_ii

.visible .entry _Z10vector_addPfS_S_ii(
	.param .u64 .ptr .align 1 _Z10vector_addPfS_S_ii_param_0,
	.param .u64 .ptr .align 1 _Z10vector_addPfS_S_ii_param_1,
	.param .u64 .ptr .align 1 _Z10vector_addPfS_S_ii_param_2,
	.param .u32 _Z10vector_addPfS_S_ii_param_3,
	.param .u32 _Z10vector_addPfS_S_ii_param_4
)
{
	.reg .pred 	%p<7>;
	.reg .b32 	%r<40>;
	.reg .b32 	%f<16>;
	.reg .b64 	%rd<30>;

	ld.param.u64 	%rd4, [_Z10vector_addPfS_S_ii_param_0];
	ld.param.u64 	%rd5, [_Z10vector_addPfS_S_ii_param_1];
	ld.param.u64 	%rd6, [_Z10vector_addPfS_S_ii_param_2];
	ld.param.u32 	%r14, [_Z10vector_addPfS_S_ii_param_3];
	ld.param.u32 	%r13, [_Z10vector_addPfS_S_ii_param_4];
	cvta.to.global.u64 	%rd1, %rd6;
	cvta.to.global.u64 	%rd2, %rd5;
	cvta.to.global.u64 	%rd3, %rd4;
	mov.u32 	%r15, %ctaid.x;
	mov.u32 	%r16, %ntid.x;
	mov.u32 	%r17, %tid.x;
	mad.lo.s32 	%r38, %r15, %r16, %r17;
	mov.u32 	%r18, %nctaid.x;
	mul.lo.s32 	%r2, %r16, %r18;
	mul.lo.s32 	%r3, %r13, %r14;
	setp.ge.s32 	%p1, %r38, %r3;
	@%p1 bra 	$L__BB0_7;
	add.s32 	%r19, %r38, %r2;
	max.s32 	%r20, %r3, %r19;
	setp.lt.s32 	%p2, %r19, %r3;
	selp.u32 	%r21, 1, 0, %p2;
	add.s32 	%r22, %r19, %r21;
	sub.s32 	%r23, %r20, %r22;
	div.u32 	%r24, %r23, %r2;
	add.s32 	%r4, %r24, %r21;
	and.b32  	%r25, %r4, 3;
	setp.eq.s32 	%p3, %r25, 3;
	@%p3 bra 	$L__BB0_4;
	add.s32 	%r26, %r4, 1;
	and.b32  	%r27, %r26, 3;
	neg.s32 	%r36, %r27;
$L__BB0_3:
	.pragma "nounroll";
	mul.wide.s32 	%rd7, %r38, 4;
	add.s64 	%rd8, %rd1, %rd7;
	add.s64 	%rd9, %rd3, %rd7;
	div.s32 	%r28, %r38, %r13;
	ld.global.f32 	%f1, [%rd9];
	mul.wide.s32 	%rd10, %r28, 4;
	add.s64 	%rd11, %rd2, %rd10;
	ld.global.f32 	%f2, [%rd11];
	add.f32 	%f3, %f1, %f2;
	st.global.f32 	[%rd8], %f3;
	add.s32 	%r38, %r38, %r2;
	add.s32 	%r36, %r36, 1;
	setp.ne.s32 	%p4, %r36, 0;
	@%p4 bra 	$L__BB0_3;
$L__BB0_4:
	setp.lt.u32 	%p5, %r4, 3;
	@%p5 bra 	$L__BB0_7;
	mul.wide.s32 	%rd17, %r2, 4;
$L__BB0_6:
	div.s32 	%r29, %r38, %r13;
	mul.wide.s32 	%rd12, %r38, 4;
	add.s64 	%rd13, %rd3, %rd12;
	ld.global.f32 	%f4, [%rd13];
	mul.wide.s32 	%rd14, %r29, 4;
	add.s64 	%rd15, %rd2, %rd14;
	ld.global.f32 	%f5, [%rd15];
	add.f32 	%f6, %f4, %f5;
	add.s64 	%rd16, %rd1, %rd12;
	st.global.f32 	[%rd16], %f6;
	add.s32 	%r30, %r38, %r2;
	div.s32 	%r31, %r30, %r13;
	add.s64 	%rd18, %rd13, %rd17;
	ld.global.f32 	%f7, [%rd18];
	mul.wide.s32 	%rd19, %r31, 4;
	add.s64 	%rd20, %rd2, %rd19;
	ld.global.f32 	%f8, [%rd20];
	add.f32 	%f9, %f7, %f8;
	add.s64 	%rd21, %rd16, %rd17;
	st.global.f32 	[%rd21], %f9;
	add.s32 	%r32, %r30, %r2;
	div.s32 	%r33, %r32, %r13;
	add.s64 	%rd22, %rd18, %rd17;
	ld.global.f32 	%f10, [%rd22];
	mul.wide.s32 	%rd23, %r33, 4;
	add.s64 	%rd24, %rd2, %rd23;
	ld.global.f32 	%f11, [%rd24];
	add.f32 	%f12, %f10, %f11;
	add.s64 	%rd25, %rd21, %rd17;
	st.global.f32 	[%rd25], %f12;
	add.s32 	%r34, %r32, %r2;
	div.s32 	%r35, %r34, %r13;
	add.s64 	%rd26, %rd22, %rd17;
	ld.global.f32 	%f13, [%rd26];
	mul.wide.s32 	%rd27, %r35, 4;
	add.s64 	%rd28, %rd2, %rd27;
	ld.global.f32 	%f14, [%rd28];
	add.f32 	%f15, %f13, %f14;
	add.s64 	%rd29, %rd25, %rd17;
	st.global.f32 	[%rd29], %f15;
	add.s32 	%r38, %r34, %r2;
	setp.lt.s32 	%p6, %r38, %r3;
	@%p6 bra 	$L__BB0_6;
$L__BB0_7:
	ret;

}


// ===== COMPILED SASS (sm_100) =====

	.target	sm_100

	.elftype	@"ET_EXEC"


//--------------------- .note.nv.tkinfo           --------------------------
	.section	.note.nv.tkinfo,"",@"SHT_NOTE"
	.sectionflags	@"SHF_NOTE_NV_TKINFO"
	.tkinfo
        /*0018*/ 	.word	0x00000002
        /*0030*/ 	.string	""
        /*0030*/ 	.string	"ptxas"
        /*0030*/ 	.string	"Cuda compilation tools, release 13.0, V13.0.88"
        /*0030*/ 	.string	"Build cuda_13.0.r13.0/compiler.36424714_0"
        /*0030*/ 	.string	"-arch sm_100 -m 64 "



//--------------------- .note.nv.cuinfo           --------------------------
	.section	.note.nv.cuinfo,"",@"SHT_NOTE"
	.sectionflags	@"SHF_NOTE_NV_CUINFO"
        /*0018*/ 	.short	0x0002
        /*001a*/ 	.short	0x0064
        /*001c*/ 	.short	0x0082
	.zero		2


//--------------------- .nv.info                  --------------------------
	.section	.nv.info,"",@"SHT_CUDA_INFO"
	.align	4


	//----- nvinfo : EIATTR_REGCOUNT
	.align		4
        /*0000*/ 	.byte	0x04, 0x2f
        /*0002*/ 	.short	(.L_1 - .L_0)
	.align		4
.L_0:
        /*0004*/ 	.word	index@(_Z10vector_addPfS_S_ii)
        /*0008*/ 	.word	0x0000001c


	//----- nvinfo : EIATTR_FRAME_SIZE
	.align		4
.L_1:
        /*000c*/ 	.byte	0x04, 0x11
        /*000e*/ 	.short	(.L_3 - .L_2)
	.align		4
.L_2:
        /*0010*/ 	.word	index@(_Z10vector_addPfS_S_ii)
        /*0014*/ 	.word	0x00000000


	//----- nvinfo : EIATTR_MIN_STACK_SIZE
	.align		4
.L_3:
        /*0018*/ 	.byte	0x04, 0x12
        /*001a*/ 	.short	(.L_5 - .L_4)
	.align		4
.L_4:
        /*001c*/ 	.word	index@(_Z10vector_addPfS_S_ii)
        /*0020*/ 	.word	0x00000000
.L_5:


//--------------------- .nv.compat                --------------------------
	.section	.nv.compat,"",@"SHT_CUDA_COMPAT_INFO"
	.align	4
        /*0000*/ 	.byte	0x02, 0x09, 0x00, 0x00, 0x02, 0x02, 0x01, 0x00, 0x02, 0x05, 0x05, 0x00, 0x03, 0x07, 0x01, 0x01
        /*0010*/ 	.byte	0x02, 0x03, 0x00, 0x00, 0x02, 0x06, 0x01, 0x00, 0x04, 0x0b, 0x08, 0x00, 0x09, 0x00, 0x00, 0x00
        /*0020*/ 	.byte	0x00, 0x00, 0x00, 0x00


//--------------------- .nv.info._Z10vector_addPfS_S_ii --------------------------
	.section	.nv.info._Z10vector_addPfS_S_ii,"",@"SHT_CUDA_INFO"
	.sectionflags	@""
	.align	4


	//----- nvinfo : EIATTR_CUDA_API_VERSION
	.align		4
        /*0000*/ 	.byte	0x04, 0x37
        /*0002*/ 	.short	(.L_7 - .L_6)
.L_6:
        /*0004*/ 	.word	0x00000082


	//----- nvinfo : EIATTR_KPARAM_INFO
	.align		4
.L_7:
        /*0008*/ 	.byte	0x04, 0x17
        /*000a*/ 	.short	(.L_9 - .L_8)
.L_8:
        /*000c*/ 	.word	0x00000000
        /*0010*/ 	.short	0x0004
        /*0012*/ 	.short	0x001c
        /*0014*/ 	.byte	0x00, 0xf0, 0x11, 0x00


	//----- nvinfo : EIATTR_KPARAM_INFO
	.align		4
.L_9:
        /*0018*/ 	.byte	0x04, 0x17
        /*001a*/ 	.short	(.L_11 - .L_10)
.L_10:
        /*001c*/ 	.word	0x00000000
        /*0020*/ 	.short	0x0003
        /*0022*/ 	.short	0x0018
        /*0024*/ 	.byte	0x00, 0xf0, 0x11, 0x00


	//----- nvinfo : EIATTR_KPARAM_INFO
	.align		4
.L_11:
        /*0028*/ 	.byte	0x04, 0x17
        /*002a*/ 	.short	(.L_13 - .L_12)
.L_12:
        /*002c*/ 	.word	0x00000000
        /*0030*/ 	.short	0x0002
        /*0032*/ 	.short	0x0010
        /*0034*/ 	.byte	0x00, 0xf5, 0x21, 0x00


	//----- nvinfo : EIATTR_KPARAM_INFO
	.align		4
.L_13:
        /*0038*/ 	.byte	0x04, 0x17
        /*003a*/ 	.short	(.L_15 - .L_14)
.L_14:
        /*003c*/ 	.word	0x00000000
        /*0040*/ 	.short	0x0001
        /*0042*/ 	.short	0x0008
        /*0044*/ 	.byte	0x00, 0xf5, 0x21, 0x00


	//----- nvinfo : EIATTR_KPARAM_INFO
	.align		4
.L_15:
        /*0048*/ 	.byte	0x04, 0x17
        /*004a*/ 	.short	(.L_17 - .L_16)
.L_16:
        /*004c*/ 	.word	0x00000000
        /*0050*/ 	.short	0x0000
        /*0052*/ 	.short	0x0000
        /*0054*/ 	.byte	0x00, 0xf5, 0x21, 0x00


	//----- nvinfo : EIATTR_SPARSE_MMA_MASK
	.align		4
.L_17:
        /*0058*/ 	.byte	0x03, 0x50
        /*005a*/ 	.short	0x0000


	//----- nvinfo : EIATTR_MAXREG_COUNT
	.align		4
        /*005c*/ 	.byte	0x03, 0x1b
        /*005e*/ 	.short	0x00ff


	//----- nvinfo : EIATTR_MERCURY_ISA_VERSION
	.align		4
        /*0060*/ 	.byte	0x03, 0x5f
        /*0062*/ 	.short	0x0101


	//----- nvinfo : EIATTR_VRC_CTA_INIT_COUNT
	.align		4
        /*0064*/ 	.byte	0x02, 0x4a
	.zero		1
	.zero		1


	//----- nvinfo : EIATTR_EXIT_INSTR_OFFSETS
	.align		4
        /*0068*/ 	.byte	0x04, 0x1c
        /*006a*/ 	.short	(.L_19 - .L_18)


	//   ....[0]....
.L_18:
        /*006c*/ 	.word	0x000000b0


	//   ....[1]....
        /*0070*/ 	.word	0x00000570


	//   ....[2]....
        /*0074*/ 	.word	0x00000c70


	//----- nvinfo : EIATTR_CRS_STACK_SIZE
	.align		4
.L_19:
        /*0078*/ 	.byte	0x04, 0x1e
        /*007a*/ 	.short	(.L_21 - .L_20)
.L_20:
        /*007c*/ 	.word	0x00000000


	//----- nvinfo : EIATTR_CBANK_PARAM_SIZE
	.align		4
.L_21:
        /*0080*/ 	.byte	0x03, 0x19
        /*0082*/ 	.short	0x0020


	//----- nvinfo : EIATTR_PARAM_CBANK
	.align		4
        /*0084*/ 	.byte	0x04, 0x0a
        /*0086*/ 	.short	(.L_23 - .L_22)
	.align		4
.L_22:
        /*0088*/ 	.word	index@(.nv.constant0._Z10vector_addPfS_S_ii)
        /*008c*/ 	.short	0x0380
        /*008e*/ 	.short	0x0020


	//----- nvinfo : EIATTR_SW_WAR
	.align		4
.L_23:
        /*0090*/ 	.byte	0x04, 0x36
        /*0092*/ 	.short	(.L_25 - .L_24)
.L_24:
        /*0094*/ 	.word	0x00000008
.L_25:


//--------------------- .nv.callgraph             --------------------------
	.section	.nv.callgraph,"",@"SHT_CUDA_CALLGRAPH"
	.align	4
	.sectionentsize	8
	.align		4
        /*0000*/ 	.word	0x00000000
	.align		4
        /*0004*/ 	.word	0xffffffff
	.align		4
        /*0008*/ 	.word	0x00000000
	.align		4
        /*000c*/ 	.word	0xfffffffe
	.align		4
        /*0010*/ 	.word	0x00000000
	.align		4
        /*0014*/ 	.word	0xfffffffd
	.align		4
        /*0018*/ 	.word	0x00000000
	.align		4
        /*001c*/ 	.word	0xfffffffc


//--------------------- .text._Z10vector_addPfS_S_ii --------------------------
	.section	.text._Z10vector_addPfS_S_ii,"ax",@progbits
	.align	128
        .global         _Z10vector_addPfS_S_ii
        .type           _Z10vector_addPfS_S_ii,@function
        .size           _Z10vector_addPfS_S_ii,(.L_x_5 - _Z10vector_addPfS_S_ii)
        .other          _Z10vector_addPfS_S_ii,@"STO_CUDA_ENTRY STV_DEFAULT"
_Z10vector_addPfS_S_ii:
.text._Z10vector_addPfS_S_ii:
[----:B------:R-:W-:Y:S01]  /*0000*/  LDC R1, c[0x0][0x37c] ;  /* 0x0000df00ff017b82 */ /* 0x000fe20000000800 */
[----:B------:R-:W0:Y:S07]  /*0010*/  S2R R14, SR_TID.X ;  /* 0x00000000000e7919 */ /* 0x000e2e0000002100 */
[----:B------:R-:W0:Y:S01]  /*0020*/  S2UR UR4, SR_CTAID.X ;  /* 0x00000000000479c3 */ /* 0x000e220000002500 */
[----:B------:R-:W1:Y:S07]  /*0030*/  LDCU.64 UR6, c[0x0][0x398] ;  /* 0x00007300ff0677ac */ /* 0x000e6e0008000a00 */
[----:B------:R-:W0:Y:S01]  /*0040*/  LDC R11, c[0x0][0x360] ;  /* 0x0000d800ff0b7b82 */ /* 0x000e220000000800 */
[----:B------:R-:W2:Y:S01]  /*0050*/  LDCU UR5, c[0x0][0x370] ;  /* 0x00006e00ff0577ac */ /* 0x000ea20008000800 */
[----:B-1----:R-:W-:-:S04]  /*0060*/  IMAD.U32 R9, RZ, RZ, UR7 ;  /* 0x00000007ff097e24 */ /* 0x002fc8000f8e00ff */
[----:B------:R-:W-:Y:S02]  /*0070*/  IMAD R0, R9, UR6, RZ ;  /* 0x0000000609007c24 */ /* 0x000fe4000f8e02ff */
[C---:B0-----:R-:W-:Y:S02]  /*0080*/  IMAD R14, R11.reuse, UR4, R14 ;  /* 0x000000040b0e7c24 */ /* 0x041fe4000f8e020e */
[----:B--2---:R-:W-:-:S03]  /*0090*/  IMAD R11, R11, UR5, RZ ;  /* 0x000000050b0b7c24 */ /* 0x004fc6000f8e02ff */
[----:B------:R-:W-:-:S13]  /*00a0*/  ISETP.GE.AND P0, PT, R14, R0, PT ;  /* 0x000000000e00720c */ /* 0x000fda0003f06270 */
[----:B------:R-:W-:Y:S05]  /*00b0*/  @P0 EXIT ;  /* 0x000000000000094d */ /* 0x000fea0003800000 */
[----:B------:R-:W0:Y:S01]  /*00c0*/  I2F.U32.RP R7, R11 ;  /* 0x0000000b00077306 */ /* 0x000e220000209000 */
[C---:B------:R-:W-:Y:S01]  /*00d0*/  IMAD.IADD R5, R11.reuse, 0x1, R14 ;  /* 0x000000010b057824 */ /* 0x040fe200078e020e */
[----:B------:R-:W-:Y:S01]  /*00e0*/  IADD3 R13, PT, PT, RZ, -R11, RZ ;  /* 0x8000000bff0d7210 */ /* 0x000fe20007ffe0ff */
[----:B------:R-:W1:Y:S01]  /*00f0*/  LDCU.64 UR4, c[0x0][0x358] ;  /* 0x00006b00ff0477ac */ /* 0x000e620008000a00 */
[----:B------:R-:W-:Y:S01]  /*0100*/  ISETP.NE.U32.AND P2, PT, R11, RZ, PT ;  /* 0x000000ff0b00720c */ /* 0x000fe20003f45070 */
[----:B------:R-:W-:Y:S01]  /*0110*/  BSSY.RECONVERGENT B0, `(.L_x_0) ;  /* 0x0000045000007945 */ /* 0x000fe20003800200 */
[----:B------:R-:W-:Y:S01]  /*0120*/  ISETP.GE.AND P0, PT, R5, R0, PT ;  /* 0x000000000500720c */ /* 0x000fe20003f06270 */
[----:B------:R-:W2:Y:S01]  /*0130*/  LDCU UR6, c[0x0][0x39c] ;  /* 0x00007380ff0677ac */ /* 0x000ea20008000800 */
[----:B------:R-:W-:Y:S02]  /*0140*/  VIMNMX R4, PT, PT, R0, R5, !PT ;  /* 0x0000000500047248 */ /* 0x000fe40007fe0100 */
[----:B------:R-:W-:-:S04]  /*0150*/  SEL R6, RZ, 0x1, P0 ;  /* 0x00000001ff067807 */ /* 0x000fc80000000000 */
[----:B------:R-:W-:Y:S01]  /*0160*/  IADD3 R4, PT, PT, R4, -R5, -R6 ;  /* 0x8000000504047210 */ /* 0x000fe20007ffe806 */
[----:B0-----:R-:W0:Y:S02]  /*0170*/  MUFU.RCP R7, R7 ;  /* 0x0000000700077308 */ /* 0x001e240000001000 */
[----:B0-----:R-:W-:-:S06]  /*0180*/  VIADD R2, R7, 0xffffffe ;  /* 0x0ffffffe07027836 */ /* 0x001fcc0000000000 */
[----:B------:R0:W3:Y:S02]  /*0190*/  F2I.FTZ.U32.TRUNC.NTZ R3, R2 ;  /* 0x0000000200037305 */ /* 0x0000e4000021f000 */
[----:B0-----:R-:W-:Y:S02]  /*01a0*/  IMAD.MOV.U32 R2, RZ, RZ, RZ ;  /* 0x000000ffff027224 */ /* 0x001fe400078e00ff */
[----:B---3--:R-:W-:-:S04]  /*01b0*/  IMAD R13, R13, R3, RZ ;  /* 0x000000030d0d7224 */ /* 0x008fc800078e02ff */
[----:B------:R-:W-:-:S06]  /*01c0*/  IMAD.HI.U32 R3, R3, R13, R2 ;  /* 0x0000000d03037227 */ /* 0x000fcc00078e0002 */
[----:B------:R-:W-:-:S05]  /*01d0*/  IMAD.HI.U32 R3, R3, R4, RZ ;  /* 0x0000000403037227 */ /* 0x000fca00078e00ff */
[----:B------:R-:W-:-:S05]  /*01e0*/  IADD3 R2, PT, PT, -R3, RZ, RZ ;  /* 0x000000ff03027210 */ /* 0x000fca0007ffe1ff */
[----:B------:R-:W-:-:S05]  /*01f0*/  IMAD R4, R11, R2, R4 ;  /* 0x000000020b047224 */ /* 0x000fca00078e0204 */
[----:B------:R-:W-:-:S13]  /*0200*/  ISETP.GE.U32.AND P0, PT, R4, R11, PT ;  /* 0x0000000b0400720c */ /* 0x000fda0003f06070 */
[----:B------:R-:W-:Y:S02]  /*0210*/  @P0 IMAD.IADD R4, R4, 0x1, -R11 ;  /* 0x0000000104040824 */ /* 0x000fe400078e0a0b */
[----:B------:R-:W-:-:S03]  /*0220*/  @P0 VIADD R3, R3, 0x1 ;  /* 0x0000000103030836 */ /* 0x000fc60000000000 */
[----:B------:R-:W-:-:S13]  /*0230*/  ISETP.GE.U32.AND P1, PT, R4, R11, PT ;  /* 0x0000000b0400720c */ /* 0x000fda0003f26070 */
[----:B------:R-:W-:Y:S02]  /*0240*/  @P1 IADD3 R3, PT, PT, R3, 0x1, RZ ;  /* 0x0000000103031810 */ /* 0x000fe40007ffe0ff */
[----:B------:R-:W-:-:S05]  /*0250*/  @!P2 LOP3.LUT R3, RZ, R11, RZ, 0x33, !PT ;  /* 0x0000000bff03a212 */ /* 0x000fca00078e33ff */
[----:B------:R-:W-:-:S05]  /*0260*/  IMAD.IADD R10, R6, 0x1, R3 ;  /* 0x00000001060a7824 */ /* 0x000fca00078e0203 */
[C---:B------:R-:W-:Y:S02]  /*0270*/  LOP3.LUT R2, R10.reuse, 0x3, RZ, 0xc0, !PT ;  /* 0x000000030a027812 */ /* 0x040fe400078ec0ff */
[----:B------:R-:W-:Y:S02]  /*0280*/  ISETP.GE.U32.AND P0, PT, R10, 0x3, PT ;  /* 0x000000030a00780c */ /* 0x000fe40003f06070 */
[----:B------:R-:W-:-:S13]  /*0290*/  ISETP.NE.AND P1, PT, R2, 0x3, PT ;  /* 0x000000030200780c */ /* 0x000fda0003f25270 */
[----:B-12---:R-:W-:Y:S05]  /*02a0*/  @!P1 BRA `(.L_x_1) ;  /* 0x0000000000ac9947 */ /* 0x006fea0003800000 */
[----:B------:R-:W-:Y:S01]  /*02b0*/  IABS R8, R9 ;  /* 0x0000000900087213 */ /* 0x000fe20000000000 */
[----:B------:R-:W0:Y:S01]  /*02c0*/  LDC.64 R2, c[0x0][0x390] ;  /* 0x0000e400ff027b82 */ /* 0x000e220000000a00 */
[----:B------:R-:W-:Y:S01]  /*02d0*/  VIADD R10, R10, 0x1 ;  /* 0x000000010a0a7836 */ /* 0x000fe20000000000 */
[----:B------:R-:W-:Y:S01]  /*02e0*/  ISETP.NE.AND P1, PT, R9, RZ, PT ;  /* 0x000000ff0900720c */ /* 0x000fe20003f25270 */
[----:B------:R-:W1:Y:S03]  /*02f0*/  I2F.RP R15, R8 ;  /* 0x00000008000f7306 */ /* 0x000e660000209400 */
[----:B------:R-:W-:Y:S02]  /*0300*/  LOP3.LUT R16, R10, 0x3, RZ, 0xc0, !PT ;  /* 0x000000030a107812 */ /* 0x000fe400078ec0ff */
[----:B------:R-:W2:Y:S02]  /*0310*/  LDC.64 R4, c[0x0][0x380] ;  /* 0x0000e000ff047b82 */ /* 0x000ea40000000a00 */
[----:B------:R-:W-:-:S06]  /*0320*/  IADD3 R16, PT, PT, -R16, RZ, RZ ;  /* 0x000000ff10107210 */ /* 0x000fcc0007ffe1ff */
[----:B------:R-:W3:Y:S01]  /*0330*/  LDC.64 R6, c[0x0][0x388] ;  /* 0x0000e200ff067b82 */ /* 0x000ee20000000a00 */
[----:B-1----:R-:W1:Y:S02]  /*0340*/  MUFU.RCP R15, R15 ;  /* 0x0000000f000f7308 */ /* 0x002e640000001000 */
[----:B-1----:R-:W-:Y:S01]  /*0350*/  VIADD R12, R15, 0xffffffe ;  /* 0x0ffffffe0f0c7836 */ /* 0x002fe20000000000 */
[----:B------:R-:W-:-:S05]  /*0360*/  LOP3.LUT R15, RZ, R9, RZ, 0x33, !PT ;  /* 0x00000009ff0f7212 */ /* 0x000fca00078e33ff */
[----:B------:R1:W4:Y:S02]  /*0370*/  F2I.FTZ.U32.TRUNC.NTZ R13, R12 ;  /* 0x0000000c000d7305 */ /* 0x000324000021f000 */
[----:B-1----:R-:W-:Y:S01]  /*0380*/  IMAD.MOV.U32 R12, RZ, RZ, RZ ;  /* 0x000000ffff0c7224 */ /* 0x002fe200078e00ff */
[----:B----4-:R-:W-:-:S05]  /*0390*/  IADD3 R17, PT, PT, RZ, -R13, RZ ;  /* 0x8000000dff117210 */ /* 0x010fca0007ffe0ff */
[----:B------:R-:W-:-:S04]  /*03a0*/  IMAD R17, R17, R8, RZ ;  /* 0x0000000811117224 */ /* 0x000fc800078e02ff */
[----:B0-23--:R-:W-:-:S07]  /*03b0*/  IMAD.HI.U32 R10, R13, R17, R12 ;  /* 0x000000110d0a7227 */ /* 0x00dfce00078e000c */
.L_x_2:
[----:B0-----:R-:W-:Y:S01]  /*03c0*/  IABS R13, R14 ;  /* 0x0000000e000d7213 */ /* 0x001fe20000000000 */
[----:B------:R-:W-:-:S04]  /*03d0*/  IMAD.U32 R9, RZ, RZ, UR6 ;  /* 0x00000006ff097e24 */ /* 0x000fc8000f8e00ff */
[----:B------:R-:W-:Y:S01]  /*03e0*/  IMAD.HI.U32 R12, R10, R13, RZ ;  /* 0x0000000d0a0c7227 */ /* 0x000fe200078e00ff */
[----:B------:R-:W-:-:S03]  /*03f0*/  IABS R20, R9 ;  /* 0x0000000900147213 */ /* 0x000fc60000000000 */
[----:B------:R-:W-:-:S04]  /*0400*/  IMAD.MOV R18, RZ, RZ, -R12 ;  /* 0x000000ffff127224 */ /* 0x000fc800078e0a0c */
[----:B------:R-:W-:-:S05]  /*0410*/  IMAD R13, R20, R18, R13 ;  /* 0x00000012140d7224 */ /* 0x000fca00078e020d */
[----:B------:R-:W-:-:S13]  /*0420*/  ISETP.GT.U32.AND P3, PT, R8, R13, PT ;  /* 0x0000000d0800720c */ /* 0x000fda0003f64070 */
[----:B------:R-:W-:Y:S01]  /*0430*/  @!P3 IADD3 R13, PT, PT, R13, -R20, RZ ;  /* 0x800000140d0db210 */ /* 0x000fe20007ffe0ff */
[----:B------:R-:W-:Y:S02]  /*0440*/  @!P3 VIADD R12, R12, 0x1 ;  /* 0x000000010c0cb836 */ /* 0x000fe40000000000 */
[C---:B------:R-:W-:Y:S01]  /*0450*/  IMAD.WIDE R20, R14.reuse, 0x4, R4 ;  /* 0x000000040e147825 */ /* 0x040fe200078e0204 */
[----:B------:R-:W-:Y:S02]  /*0460*/  ISETP.GE.U32.AND P2, PT, R13, R8, PT ;  /* 0x000000080d00720c */ /* 0x000fe40003f46070 */
[----:B------:R-:W-:-:S03]  /*0470*/  LOP3.LUT R13, R14, R9, RZ, 0x3c, !PT ;  /* 0x000000090e0d7212 */ /* 0x000fc600078e3cff */
[----:B------:R-:W2:Y:S01]  /*0480*/  LDG.E R20, desc[UR4][R20.64] ;  /* 0x0000000414147981 */ /* 0x000ea2000c1e1900 */
[----:B------:R-:W-:-:S07]  /*0490*/  ISETP.GE.AND P4, PT, R13, RZ, PT ;  /* 0x000000ff0d00720c */ /* 0x000fce0003f86270 */
[----:B------:R-:W-:-:S06]  /*04a0*/  @P2 VIADD R12, R12, 0x1 ;  /* 0x000000010c0c2836 */ /* 0x000fcc0000000000 */
[----:B------:R-:W-:-:S04]  /*04b0*/  @!P4 IADD3 R12, PT, PT, -R12, RZ, RZ ;  /* 0x000000ff0c0cc210 */ /* 0x000fc80007ffe1ff */
[----:B------:R-:W-:-:S05]  /*04c0*/  SEL R19, R15, R12, !P1 ;  /* 0x0000000c0f137207 */ /* 0x000fca0004800000 */
[----:B------:R-:W-:-:S06]  /*04d0*/  IMAD.WIDE R18, R19, 0x4, R6 ;  /* 0x0000000413127825 */ /* 0x000fcc00078e0206 */
[----:B------:R-:W2:Y:S01]  /*04e0*/  LDG.E R19, desc[UR4][R18.64] ;  /* 0x0000000412137981 */ /* 0x000ea2000c1e1900 */
[----:B------:R-:W-:-:S04]  /*04f0*/  IMAD.WIDE R12, R14, 0x4, R2 ;  /* 0x000000040e0c7825 */ /* 0x000fc800078e0202 */
[----:B------:R-:W-:-:S05]  /*0500*/  VIADD R16, R16, 0x1 ;  /* 0x0000000110107836 */ /* 0x000fca0000000000 */
[----:B------:R-:W-:Y:S01]  /*0510*/  ISETP.NE.AND P2, PT, R16, RZ, PT ;  /* 0x000000ff1000720c */ /* 0x000fe20003f45270 */
[----:B------:R-:W-:Y:S02]  /*0520*/  IMAD.IADD R14, R11, 0x1, R14 ;  /* 0x000000010b0e7824 */ /* 0x000fe400078e020e */
[----:B--2---:R-:W-:-:S05]  /*0530*/  FADD R17, R20, R19 ;  /* 0x0000001314117221 */ /* 0x004fca0000000000 */
[----:B------:R0:W-:Y:S05]  /*0540*/  STG.E desc[UR4][R12.64], R17 ;  /* 0x000000110c007986 */ /* 0x0001ea000c101904 */
[----:B------:R-:W-:Y:S05]  /*0550*/  @P2 BRA `(.L_x_2) ;  /* 0xfffffffc00982947 */ /* 0x000fea000383ffff */
.L_x_1:
[----:B------:R-:W-:Y:S05]  /*0560*/  BSYNC.RECONVERGENT B0 ;  /* 0x0000000000007941 */ /* 0x000fea0003800200 */
.L_x_0:
[----:B------:R-:W-:Y:S05]  /*0570*/  @!P0 EXIT ;  /* 0x000000000000894d */ /* 0x000fea0003800000 */
[----:B0-----:R-:W-:Y:S01]  /*0580*/  IABS R12, R9 ;  /* 0x00000009000c7213 */ /* 0x001fe20000000000 */
[----:B------:R-:W0:Y:S03]  /*0590*/  LDC R13, c[0x0][0x39c] ;  /* 0x0000e700ff0d7b82 */ /* 0x000e260000000800 */
[----:B------:R-:W1:Y:S05]  /*05a0*/  I2F.RP R10, R12 ;  /* 0x0000000c000a7306 */ /* 0x000e6a0000209400 */
[----:B------:R-:W2:Y:S08]  /*05b0*/  LDC.64 R2, c[0x0][0x390] ;  /* 0x0000e400ff027b82 */ /* 0x000eb00000000a00 */
[----:B------:R-:W3:Y:S01]  /*05c0*/  LDC.64 R4, c[0x0][0x380] ;  /* 0x0000e000ff047b82 */ /* 0x000ee20000000a00 */
[----:B-1----:R-:W1:Y:S07]  /*05d0*/  MUFU.RCP R10, R10 ;  /* 0x0000000a000a7308 */ /* 0x002e6e0000001000 */
[----:B------:R-:W4:Y:S01]  /*05e0*/  LDC.64 R6, c[0x0][0x388] ;  /* 0x0000e200ff067b82 */ /* 0x000f220000000a00 */
[----:B-1----:R-:W-:-:S04]  /*05f0*/  IADD3 R8, PT, PT, R10, 0xffffffe, RZ ;  /* 0x0ffffffe0a087810 */ /* 0x002fc80007ffe0ff */
[----:B------:R1:W5:Y:S02]  /*0600*/  F2I.FTZ.U32.TRUNC.NTZ R9, R8 ;  /* 0x0000000800097305 */ /* 0x000364000021f000 */
[----:B-1----:R-:W-:Y:S02]  /*0610*/  HFMA2 R8, -RZ, RZ, 0, 0 ;  /* 0x00000000ff087431 */ /* 0x002fe400000001ff */
[----:B-----5:R-:W-:-:S04]  /*0620*/  IMAD.MOV R15, RZ, RZ, -R9 ;  /* 0x000000ffff0f7224 */ /* 0x020fc800078e0a09 */
[----:B------:R-:W-:-:S04]  /*0630*/  IMAD R15, R15, R12, RZ ;  /* 0x0000000c0f0f7224 */ /* 0x000fc800078e02ff */
[----:B0-2---:R-:W-:-:S07]  /*0640*/  IMAD.HI.U32 R10, R9, R15, R8 ;  /* 0x0000000f090a7227 */ /* 0x005fce00078e0008 */
.L_x_3:
[----:B------:R-:W-:Y:S02]  /*0650*/  IABS R9, R14 ;  /* 0x0000000e00097213 */ /* 0x000fe40000000000 */
[-C--:B-1----:R-:W-:Y:S02]  /*0660*/  IABS R16, R13.reuse ;  /* 0x0000000d00107213 */ /* 0x082fe40000000000 */
[----:B------:R-:W-:Y:S01]  /*0670*/  LOP3.LUT R17, RZ, R13, RZ, 0x33, !PT ;  /* 0x0000000dff117212 */ /* 0x000fe200078e33ff */
[----:B------:R-:W-:-:S04]  /*0680*/  IMAD.HI.U32 R10, R10, R9, RZ ;  /* 0x000000090a0a7227 */ /* 0x000fc800078e00ff */
[----:B------:R-:W-:-:S04]  /*0690*/  IMAD.MOV R8, RZ, RZ, -R10 ;  /* 0x000000ffff087224 */ /* 0x000fc800078e0a0a */
[----:B------:R-:W-:Y:S01]  /*06a0*/  IMAD R9, R16, R8, R9 ;  /* 0x0000000810097224 */ /* 0x000fe200078e0209 */
[----:B------:R-:W-:-:S04]  /*06b0*/  LOP3.LUT R8, R14, R13, RZ, 0x3c, !PT ;  /* 0x0000000d0e087212 */ /* 0x000fc800078e3cff */
[----:B------:R-:W-:Y:S02]  /*06c0*/  ISETP.GT.U32.AND P1, PT, R12, R9, PT ;  /* 0x000000090c00720c */ /* 0x000fe40003f24070 */
[----:B------:R-:W-:-:S11]  /*06d0*/  ISETP.GE.AND P2, PT, R8, RZ, PT ;  /* 0x000000ff0800720c */ /* 0x000fd60003f46270 */
[----:B------:R-:W-:Y:S01]  /*06e0*/  @!P1 IADD3 R9, PT, PT, R9, -R16, RZ ;  /* 0x8000001009099210 */ /* 0x000fe20007ffe0ff */
[----:B------:R-:W-:-:S03]  /*06f0*/  @!P1 VIADD R10, R10, 0x1 ;  /* 0x000000010a0a9836 */ /* 0x000fc60000000000 */
[----:B------:R-:W-:Y:S01]  /*0700*/  ISETP.GE.U32.AND P0, PT, R9, R12, PT ;  /* 0x0000000c0900720c */ /* 0x000fe20003f06070 */
[----:B---3--:R-:W-:-:S05]  /*0710*/  IMAD.WIDE R8, R14, 0x4, R4 ;  /* 0x000000040e087825 */ /* 0x008fca00078e0204 */
[----:B------:R0:W2:Y:S07]  /*0720*/  LDG.E R18, desc[UR4][R8.64] ;  /* 0x0000000408127981 */ /* 0x0000ae000c1e1900 */
[----:B------:R-:W-:Y:S02]  /*0730*/  @P0 IADD3 R10, PT, PT, R10, 0x1, RZ ;  /* 0x000000010a0a0810 */ /* 0x000fe40007ffe0ff */
[----:B------:R-:W-:-:S03]  /*0740*/  ISETP.NE.AND P0, PT, R13, RZ, PT ;  /* 0x000000ff0d00720c */ /* 0x000fc60003f05270 */
[----:B------:R-:W-:-:S05]  /*0750*/  @!P2 IMAD.MOV R10, RZ, RZ, -R10 ;  /* 0x000000ffff0aa224 */ /* 0x000fca00078e0a0a */
[----:B------:R-:W-:-:S05]  /*0760*/  SEL R25, R17, R10, !P0 ;  /* 0x0000000a11197207 */ /* 0x000fca0004000000 */
[----:B----4-:R-:W-:-:S05]  /*0770*/  IMAD.WIDE R24, R25, 0x4, R6 ;  /* 0x0000000419187825 */ /* 0x010fca00078e0206 */
[----:B------:R-:W2:Y:S01]  /*0780*/  LDG.E R19, desc[UR4][R24.64] ;  /* 0x0000000418137981 */ /* 0x000ea2000c1e1900 */
[----:B------:R-:W1:Y:S08]  /*0790*/  I2F.RP R12, R16 ;  /* 0x00000010000c7306 */ /* 0x000e700000209400 */
[----:B-1----:R-:W1:Y:S02]  /*07a0*/  MUFU.RCP R12, R12 ;  /* 0x0000000c000c7308 */ /* 0x002e640000001000 */
[----:B-1----:R-:W-:-:S06]  /*07b0*/  IADD3 R22, PT, PT, R12, 0xffffffe, RZ ;  /* 0x0ffffffe0c167810 */ /* 0x002fcc0007ffe0ff */
[----:B------:R1:W3:Y:S01]  /*07c0*/  F2I.FTZ.U32.TRUNC.NTZ R23, R22 ;  /* 0x0000001600177305 */ /* 0x0002e2000021f000 */
[----:B------:R-:W-:Y:S01]  /*07d0*/  IADD3 R20, PT, PT, R11, R14, RZ ;  /* 0x0000000e0b147210 */ /* 0x000fe20007ffe0ff */
[----:B-1----:R-:W-:Y:S02]  /*07e0*/  IMAD.MOV.U32 R22, RZ, RZ, RZ ;  /* 0x000000ffff167224 */ /* 0x002fe400078e00ff */
[----:B---3--:R-:W-:-:S04]  /*07f0*/  IMAD.MOV R15, RZ, RZ, -R23 ;  /* 0x000000ffff0f7224 */ /* 0x008fc800078e0a17 */
[----:B------:R-:W-:Y:S01]  /*0800*/  IMAD R15, R15, R16, RZ ;  /* 0x000000100f0f7224 */ /* 0x000fe200078e02ff */
[----:B------:R-:W-:-:S03]  /*0810*/  IABS R21, R20 ;  /* 0x0000001400157213 */ /* 0x000fc60000000000 */
[----:B------:R-:W-:-:S06]  /*0820*/  IMAD.HI.U32 R10, R23, R15, R22 ;  /* 0x0000000f170a7227 */ /* 0x000fcc00078e0016 */
[----:B------:R-:W-:-:S05]  /*0830*/  IMAD.HI.U32 R15, R10, R21, RZ ;  /* 0x000000150a0f7227 */ /* 0x000fca00078e00ff */
[----:B------:R-:W-:-:S05]  /*0840*/  IADD3 R12, PT, PT, -R15, RZ, RZ ;  /* 0x000000ff0f0c7210 */ /* 0x000fca0007ffe1ff */
[----:B------:R-:W-:Y:S02]  /*0850*/  IMAD R21, R16, R12, R21 ;  /* 0x0000000c10157224 */ /* 0x000fe400078e0215 */
[----:B------:R-:W-:-:S05]  /*0860*/  IMAD.MOV.U32 R12, RZ, RZ, R16 ;  /* 0x000000ffff0c7224 */ /* 0x000fca00078e0010 */
[----:B------:R-:W-:-:S13]  /*0870*/  ISETP.GT.U32.AND P2, PT, R12, R21, PT ;  /* 0x000000150c00720c */ /* 0x000fda0003f44070 */
[----:B------:R-:W-:-:S04]  /*0880*/  @!P2 IADD3 R21, PT, PT, R21, -R16, RZ ;  /* 0x800000101515a210 */ /* 0x000fc80007ffe0ff */
[----:B------:R-:W-:Y:S02]  /*0890*/  ISETP.GE.U32.AND P1, PT, R21, R12, PT ;  /* 0x0000000c1500720c */ /* 0x000fe40003f26070 */
[----:B------:R-:W-:Y:S01]  /*08a0*/  LOP3.LUT R21, R20, R13, RZ, 0x3c, !PT ;  /* 0x0000000d14157212 */ /* 0x000fe200078e3cff */
[----:B------:R-:W-:-:S03]  /*08b0*/  @!P2 VIADD R15, R15, 0x1 ;  /* 0x000000010f0fa836 */ /* 0x000fc60000000000 */
[----:B------:R-:W-:-:S07]  /*08c0*/  ISETP.GE.AND P3, PT, R21, RZ, PT ;  /* 0x000000ff1500720c */ /* 0x000fce0003f66270 */
[----:B------:R-:W-:-:S06]  /*08d0*/  @P1 IADD3 R15, PT, PT, R15, 0x1, RZ ;  /* 0x000000010f0f1810 */ /* 0x000fcc0007ffe0ff */
[----:B------:R-:W-:-:S05]  /*08e0*/  @!P3 IMAD.MOV R15, RZ, RZ, -R15 ;  /* 0x000000ffff0fb224 */ /* 0x000fca00078e0a0f */
[----:B------:R-:W-:Y:S01]  /*08f0*/  SEL R21, R17, R15, !P0 ;  /* 0x0000000f11157207 */ /* 0x000fe20004000000 */
[----:B------:R-:W-:-:S04]  /*0900*/  IMAD.WIDE R14, R14, 0x4, R2 ;  /* 0x000000040e0e7825 */ /* 0x000fc800078e0202 */
[----:B0-----:R-:W-:-:S04]  /*0910*/  IMAD.WIDE R8, R11, 0x4, R8 ;  /* 0x000000040b087825 */ /* 0x001fc800078e0208 */
[----:B--2---:R-:W-:Y:S01]  /*0920*/  FADD R23, R18, R19 ;  /* 0x0000001312177221 */ /* 0x004fe20000000000 */
[----:B------:R-:W-:-:S04]  /*0930*/  IMAD.WIDE R18, R21, 0x4, R6 ;  /* 0x0000000415127825 */ /* 0x000fc800078e0206 */
[----:B------:R0:W-:Y:S04]  /*0940*/  STG.E desc[UR4][R14.64], R23 ;  /* 0x000000170e007986 */ /* 0x0001e8000c101904 */
[----:B------:R-:W2:Y:S04]  /*0950*/  LDG.E R21, desc[UR4][R8.64] ;  /* 0x0000000408157981 */ /* 0x000ea8000c1e1900 */
[----:B------:R1:W2:Y:S01]  /*0960*/  LDG.E R18, desc[UR4][R18.64] ;  /* 0x0000000412127981 */ /* 0x0002a2000c1e1900 */
[----:B------:R-:W-:-:S04]  /*0970*/  IADD3 R20, PT, PT, R11, R20, RZ ;  /* 0x000000140b147210 */ /* 0x000fc80007ffe0ff */
[----:B------:R-:W-:-:S05]  /*0980*/  IABS R25, R20 ;  /* 0x0000001400197213 */ /* 0x000fca0000000000 */
[----:B------:R-:W-:-:S04]  /*0990*/  IMAD.HI.U32 R22, R10, R25, RZ ;  /* 0x000000190a167227 */ /* 0x000fc800078e00ff */
[----:B------:R-:W-:-:S04]  /*09a0*/  IMAD.MOV R24, RZ, RZ, -R22 ;  /* 0x000000ffff187224 */ /* 0x000fc800078e0a16 */
[----:B------:R-:W-:-:S05]  /*09b0*/  IMAD R25, R16, R24, R25 ;  /* 0x0000001810197224 */ /* 0x000fca00078e0219 */
[----:B------:R-:W-:Y:S02]  /*09c0*/  ISETP.GT.U32.AND P2, PT, R12, R25, PT ;  /* 0x000000190c00720c */ /* 0x000fe40003f44070 */
[----:B0-----:R-:W-:-:S11]  /*09d0*/  LOP3.LUT R23, R20, R13, RZ, 0x3c, !PT ;  /* 0x0000000d14177212 */ /* 0x001fd600078e3cff */
[----:B------:R-:W-:-:S04]  /*09e0*/  @!P2 IADD3 R25, PT, PT, R25, -R16, RZ ;  /* 0x800000101919a210 */ /* 0x000fc80007ffe0ff */
[----:B------:R-:W-:Y:S02]  /*09f0*/  ISETP.GE.U32.AND P1, PT, R25, R12, PT ;  /* 0x0000000c1900720c */ /* 0x000fe40003f26070 */
[----:B------:R-:W-:Y:S01]  /*0a00*/  ISETP.GE.AND P3, PT, R23, RZ, PT ;  /* 0x000000ff1700720c */ /* 0x000fe20003f66270 */
[----:B------:R-:W-:-:S10]  /*0a10*/  @!P2 VIADD R22, R22, 0x1 ;  /* 0x000000011616a836 */ /* 0x000fd40000000000 */
[----:B------:R-:W-:-:S05]  /*0a20*/  @P1 IADD3 R22, PT, PT, R22, 0x1, RZ ;  /* 0x0000000116161810 */ /* 0x000fca0007ffe0ff */
[----:B------:R-:W-:-:S05]  /*0a30*/  @!P3 IMAD.MOV R22, RZ, RZ, -R22 ;  /* 0x000000ffff16b224 */ /* 0x000fca00078e0a16 */
[----:B-1----:R-:W-:Y:S01]  /*0a40*/  SEL R19, R17, R22, !P0 ;  /* 0x0000001611137207 */ /* 0x002fe20004000000 */
[----:B------:R-:W-:-:S04]  /*0a50*/  IMAD.WIDE R14, R11, 0x4, R14 ;  /* 0x000000040b0e7825 */ /* 0x000fc800078e020e */
[----:B------:R-:W-:-:S04]  /*0a60*/  IMAD.WIDE R8, R11, 0x4, R8 ;  /* 0x000000040b087825 */ /* 0x000fc800078e0208 */
[----:B--2---:R-:W-:Y:S01]  /*0a70*/  FADD R23, R21, R18 ;  /* 0x0000001215177221 */ /* 0x004fe20000000000 */
[----:B------:R-:W-:-:S04]  /*0a80*/  IMAD.WIDE R18, R19, 0x4, R6 ;  /* 0x0000000413127825 */ /* 0x000fc800078e0206 */
[----:B------:R0:W-:Y:S04]  /*0a90*/  STG.E desc[UR4][R14.64], R23 ;  /* 0x000000170e007986 */ /* 0x0001e8000c101904 */
[----:B------:R1:W2:Y:S04]  /*0aa0*/  LDG.E R18, desc[UR4][R18.64] ;  /* 0x0000000412127981 */ /* 0x0002a8000c1e1900 */
[----:B------:R3:W2:Y:S01]  /*0ab0*/  LDG.E R21, desc[UR4][R8.64] ;  /* 0x0000000408157981 */ /* 0x0006a2000c1e1900 */
[----:B------:R-:W-:-:S04]  /*0ac0*/  IADD3 R20, PT, PT, R11, R20, RZ ;  /* 0x000000140b147210 */ /* 0x000fc80007ffe0ff */
[----:B------:R-:W-:-:S05]  /*0ad0*/  IABS R25, R20 ;  /* 0x0000001400197213 */ /* 0x000fca0000000000 */
[----:B------:R-:W-:-:S04]  /*0ae0*/  IMAD.HI.U32 R22, R10, R25, RZ ;  /* 0x000000190a167227 */ /* 0x000fc800078e00ff */
[----:B------:R-:W-:-:S04]  /*0af0*/  IMAD.MOV R24, RZ, RZ, -R22 ;  /* 0x000000ffff187224 */ /* 0x000fc800078e0a16 */
[----:B------:R-:W-:-:S05]  /*0b00*/  IMAD R25, R16, R24, R25 ;  /* 0x0000001810197224 */ /* 0x000fca00078e0219 */
[----:B------:R-:W-:-:S13]  /*0b10*/  ISETP.GT.U32.AND P2, PT, R12, R25, PT ;  /* 0x000000190c00720c */ /* 0x000fda0003f44070 */
[----:B------:R-:W-:Y:S02]  /*0b20*/  @!P2 IADD3 R25, PT, PT, R25, -R16, RZ ;  /* 0x800000101919a210 */ /* 0x000fe40007ffe0ff */
[----:B------:R-:W-:Y:S02]  /*0b30*/  LOP3.LUT R16, R20, R13, RZ, 0x3c, !PT ;  /* 0x0000000d14107212 */ /* 0x000fe400078e3cff */
[----:B------:R-:W-:Y:S02]  /*0b40*/  ISETP.GE.U32.AND P1, PT, R25, R12, PT ;  /* 0x0000000c1900720c */ /* 0x000fe40003f26070 */
[----:B------:R-:W-:Y:S01]  /*0b50*/  ISETP.GE.AND P3, PT, R16, RZ, PT ;  /* 0x000000ff1000720c */ /* 0x000fe20003f66270 */
[----:B------:R-:W-:-:S10]  /*0b60*/  @!P2 VIADD R22, R22, 0x1 ;  /* 0x000000011616a836 */ /* 0x000fd40000000000 */
[----:B------:R-:W-:-:S05]  /*0b70*/  @P1 IADD3 R22, PT, PT, R22, 0x1, RZ ;  /* 0x0000000116161810 */ /* 0x000fca0007ffe0ff */
[----:B------:R-:W-:-:S05]  /*0b80*/  @!P3 IMAD.MOV R22, RZ, RZ, -R22 ;  /* 0x000000ffff16b224 */ /* 0x000fca00078e0a16 */
[----:B-1----:R-:W-:Y:S01]  /*0b90*/  SEL R19, R17, R22, !P0 ;  /* 0x0000001611137207 */ /* 0x002fe20004000000 */
[----:B------:R-:W-:-:S04]  /*0ba0*/  IMAD.WIDE R16, R11, 0x4, R14 ;  /* 0x000000040b107825 */ /* 0x000fc800078e020e */
[----:B---3--:R-:W-:-:S04]  /*0bb0*/  IMAD.WIDE R8, R11, 0x4, R8 ;  /* 0x000000040b087825 */ /* 0x008fc800078e0208 */
[----:B--2---:R-:W-:Y:S01]  /*0bc0*/  FADD R21, R21, R18 ;  /* 0x0000001215157221 */ /* 0x004fe20000000000 */
[----:B------:R-:W-:-:S04]  /*0bd0*/  IMAD.WIDE R18, R19, 0x4, R6 ;  /* 0x0000000413127825 */ /* 0x000fc800078e0206 */
[----:B------:R1:W-:Y:S04]  /*0be0*/  STG.E desc[UR4][R16.64], R21 ;  /* 0x0000001510007986 */ /* 0x0003e8000c101904 */
[----:B------:R-:W2:Y:S04]  /*0bf0*/  LDG.E R8, desc[UR4][R8.64] ;  /* 0x0000000408087981 */ /* 0x000ea8000c1e1900 */
[----:B------:R-:W2:Y:S01]  /*0c00*/  LDG.E R19, desc[UR4][R18.64] ;  /* 0x0000000412137981 */ /* 0x000ea2000c1e1900 */
[C---:B0-----:R-:W-:Y:S01]  /*0c10*/  IMAD.WIDE R22, R11.reuse, 0x4, R16 ;  /* 0x000000040b167825 */ /* 0x041fe200078e0210 */
[----:B------:R-:W-:-:S04]  /*0c20*/  IADD3 R14, PT, PT, R11, R20, RZ ;  /* 0x000000140b0e7210 */ /* 0x000fc80007ffe0ff */
[----:B------:R-:W-:Y:S01]  /*0c30*/  ISETP.GE.AND P0, PT, R14, R0, PT ;  /* 0x000000000e00720c */ /* 0x000fe20003f06270 */
[----:B--2---:R-:W-:-:S05]  /*0c40*/  FADD R15, R8, R19 ;  /* 0x00000013080f7221 */ /* 0x004fca0000000000 */
[----:B------:R1:W-:Y:S07]  /*0c50*/  STG.E desc[UR4][R22.64], R15 ;  /* 0x0000000f16007986 */ /* 0x0003ee000c101904 */
[----:B------:R-:W-:Y:S05]  /*0c60*/  @!P0 BRA `(.L_x_3) ;  /* 0xfffffff800788947 */ /* 0x000fea000383ffff */
[----:B------:R-:W-:Y:S05]  /*0c70*/  EXIT ;  /* 0x000000000000794d */ /* 0x000fea0003800000 */
.L_x_4:
[----:B------:R-:W-:-:S00]  /*0c80*/  BRA `(.L_x_4) ;  /* 0xfffffffc00fc7947 */ /* 0x000fc0000383ffff */
[----:B------:R-:W-:-:S00]  /*0c90*/  NOP ;  /* 0x0000000000007918 */ /* 0x000fc00000000000 */
        /* <DEDUP_REMOVED lines=14> */
.L_x_5:


//--------------------- .nv.shared.reserved.0     --------------------------
	.section	.nv.shared.reserved.0,"aw",@nobits
	.weak		__nv_reservedSMEM_offset_0_alias
	.size		__nv_reservedSMEM_offset_0_alias, 0, 64
	.other		__nv_reservedSMEM_offset_0_alias,@"STO_CUDA_RESERVED_SHARED STV_DEFAULT"
__nv_reservedSMEM_offset_0_alias:
	.zero		0
	.zero		64


//--------------------- .nv.constant0._Z10vector_addPfS_S_ii --------------------------
	.section	.nv.constant0._Z10vector_addPfS_S_ii,"a",@progbits
	.sectionflags	@""
	.align	4
.nv.constant0._Z10vector_addPfS_S_ii:
	.zero		928


//--------------------- SYMBOLS --------------------------

	.type		.nv.reservedSmem.offset0,@object
	.size		.nv.reservedSmem.offset0,0x4
